	.headerflags	@"EF_CUDA_TEXMODE_UNIFIED EF_CUDA_64BIT_ADDRESS EF_CUDA_ACCELERATORS EF_CUDA_SM90 EF_CUDA_VIRTUAL_SM(EF_CUDA_SM90)"
	.elftype	@"ET_EXEC"


//--------------------- .nv.info                  --------------------------
	.section	.nv.info,"",@"SHT_CUDA_INFO"
	.align	4


	//----- nvinfo : EIATTR_REGCOUNT
	.align		4
        /*0000*/ 	.byte	0x04, 0x2f
        /*0002*/ 	.short	(.L_1 - .L_0)
	.align		4
.L_0:
        /*0004*/ 	.word	index@(triton_poi_fused_convolution_silu_0)
        /*0008*/ 	.word	0x0000001e


	//----- nvinfo : EIATTR_MIN_STACK_SIZE
	.align		4
.L_1:
        /*000c*/ 	.byte	0x04, 0x12
        /*000e*/ 	.short	(.L_3 - .L_2)
	.align		4
.L_2:
        /*0010*/ 	.word	index@(triton_poi_fused_convolution_silu_0)
        /*0014*/ 	.word	0x00000000


	//----- nvinfo : EIATTR_FRAME_SIZE
	.align		4
.L_3:
        /*0018*/ 	.byte	0x04, 0x11
        /*001a*/ 	.short	(.L_5 - .L_4)
	.align		4
.L_4:
        /*001c*/ 	.word	index@(triton_poi_fused_convolution_silu_0)
        /*0020*/ 	.word	0x00000000


	//----- nvinfo : EIATTR_MIN_STACK_SIZE
	.align		4
.L_5:
        /*0024*/ 	.byte	0x04, 0x12
        /*0026*/ 	.short	(.L_7 - .L_6)
	.align		4
.L_6:
        /*0028*/ 	.word	index@(triton_poi_fused_convolution_silu_0)
        /*002c*/ 	.word	0x00000000
.L_7:


//--------------------- .nv.info.triton_poi_fused_convolution_silu_0 --------------------------
	.section	.nv.info.triton_poi_fused_convolution_silu_0,"",@"SHT_CUDA_INFO"
	.sectionflags	@""
	.align	4


	//----- nvinfo : EIATTR_CUDA_API_VERSION
	.align		4
        /*0000*/ 	.byte	0x04, 0x37
        /*0002*/ 	.short	(.L_9 - .L_8)
.L_8:
        /*0004*/ 	.word	0x0000007c


	//----- nvinfo : EIATTR_KPARAM_INFO
	.align		4
.L_9:
        /*0008*/ 	.byte	0x04, 0x17
        /*000a*/ 	.short	(.L_11 - .L_10)
.L_10:
        /*000c*/ 	.word	0x00000000
        /*0010*/ 	.short	0x0003
        /*0012*/ 	.short	0x0018
        /*0014*/ 	.byte	0x00, 0xf0, 0x11, 0x00


	//----- nvinfo : EIATTR_KPARAM_INFO
	.align		4
.L_11:
        /*0018*/ 	.byte	0x04, 0x17
        /*001a*/ 	.short	(.L_13 - .L_12)
.L_12:
        /*001c*/ 	.word	0x00000000
        /*0020*/ 	.short	0x0002
        /*0022*/ 	.short	0x0010
        /*0024*/ 	.byte	0x00, 0xf4, 0x21, 0x00


	//----- nvinfo : EIATTR_KPARAM_INFO
	.align		4
.L_13:
        /*0028*/ 	.byte	0x04, 0x17
        /*002a*/ 	.short	(.L_15 - .L_14)
.L_14:
        /*002c*/ 	.word	0x00000000
        /*0030*/ 	.short	0x0001
        /*0032*/ 	.short	0x0008
        /*0034*/ 	.byte	0x00, 0xf4, 0x21, 0x00


	//----- nvinfo : EIATTR_KPARAM_INFO
	.align		4
.L_15:
        /*0038*/ 	.byte	0x04, 0x17
        /*003a*/ 	.short	(.L_17 - .L_16)
.L_16:
        /*003c*/ 	.word	0x00000000
        /*0040*/ 	.short	0x0000
        /*0042*/ 	.short	0x0000
        /*0044*/ 	.byte	0x00, 0xf4, 0x21, 0x00


	//----- nvinfo : EIATTR_SPARSE_MMA_MASK
	.align		4
.L_17:
        /*0048*/ 	.byte	0x03, 0x50
        /*004a*/ 	.short	0x0000


	//----- nvinfo : EIATTR_MAXREG_COUNT
	.align		4
        /*004c*/ 	.byte	0x03, 0x1b
        /*004e*/ 	.short	0x00ff


	//----- nvinfo : EIATTR_EXIT_INSTR_OFFSETS
	.align		4
        /*0050*/ 	.byte	0x04, 0x1c
        /*0052*/ 	.short	(.L_19 - .L_18)


	//   ....[0]....
.L_18:
        /*0054*/ 	.word	0x00000930


	//----- nvinfo : EIATTR_REQNTID
	.align		4
.L_19:
        /*0058*/ 	.byte	0x04, 0x10
        /*005a*/ 	.short	(.L_21 - .L_20)
.L_20:
        /*005c*/ 	.word	0x00000080
        /*0060*/ 	.word	0x00000001
        /*0064*/ 	.word	0x00000001


	//----- nvinfo : EIATTR_CBANK_PARAM_SIZE
	.align		4
.L_21:
        /*0068*/ 	.byte	0x03, 0x19
        /*006a*/ 	.short	0x001c


	//----- nvinfo : EIATTR_PARAM_CBANK
	.align		4
        /*006c*/ 	.byte	0x04, 0x0a
        /*006e*/ 	.short	(.L_23 - .L_22)
	.align		4
.L_22:
        /*0070*/ 	.word	index@(.nv.constant0.triton_poi_fused_convolution_silu_0)
        /*0074*/ 	.short	0x0210
        /*0076*/ 	.short	0x001c


	//----- nvinfo : EIATTR_SW_WAR
	.align		4
.L_23:
        /*0078*/ 	.byte	0x04, 0x36
        /*007a*/ 	.short	(.L_25 - .L_24)
.L_24:
        /*007c*/ 	.word	0x00000008
.L_25:


//--------------------- .nv.callgraph             --------------------------
	.section	.nv.callgraph,"",@"SHT_CUDA_CALLGRAPH"
	.align	4
	.sectionentsize	8
	.align		4
        /*0000*/ 	.word	0x00000000
	.align		4
        /*0004*/ 	.word	0xffffffff
	.align		4
        /*0008*/ 	.word	0x00000000
	.align		4
        /*000c*/ 	.word	0xfffffffe
	.align		4
        /*0010*/ 	.word	0x00000000
	.align		4
        /*0014*/ 	.word	0xfffffffd
	.align		4
        /*0018*/ 	.word	0x00000000
	.align		4
        /*001c*/ 	.word	0xfffffffc


//--------------------- .text.triton_poi_fused_convolution_silu_0 --------------------------
	.section	.text.triton_poi_fused_convolution_silu_0,"ax",@progbits
	.align	128
        .global         triton_poi_fused_convolution_silu_0
        .type           triton_poi_fused_convolution_silu_0,@function
        .size           triton_poi_fused_convolution_silu_0,(.L_x_1 - triton_poi_fused_convolution_silu_0)
        .other          triton_poi_fused_convolution_silu_0,@"STO_CUDA_ENTRY STV_DEFAULT"
triton_poi_fused_convolution_silu_0:
.text.triton_poi_fused_convolution_silu_0:
[----:B------:R-:W-:Y:S01]  /*0000*/  LDC R1, c[0x0][0x28] ;  /* 0x00000a00ff017b82 */ /* 0x000fe20000000800 */
[----:B------:R-:W1:Y:S07]  /*0010*/  S2R R0, SR_TID.X ;  /* 0x0000000000007919 */ /* 0x000e6e0000002100 */
[----:B------:R-:W2:Y:S01]  /*0020*/  LDC.64 R2, c[0x0][0x210] ;  /* 0x00008400ff027b82 */ /* 0x000ea20000000a00 */
[----:B------:R-:W-:Y:S01]  /*0030*/  ULDC.64 UR4, c[0x0][0x208] ;  /* 0x0000820000047ab9 */ /* 0x000fe20000000a00 */
[----:B------:R-:W3:Y:S06]  /*0040*/  S2R R13, SR_CTAID.X ;  /* 0x00000000000d7919 */ /* 0x000eec0000002500 */
[----:B------:R-:W4:Y:S01]  /*0050*/  LDC.64 R4, c[0x0][0x218] ;  /* 0x00008600ff047b82 */ /* 0x000f220000000a00 */
[----:B-1----:R-:W-:-:S02]  /*0060*/  SHF.L.U32 R0, R0, 0x2, RZ ;  /* 0x0000000200007819 */ /* 0x002fc400000006ff */
[----:B---3--:R-:W-:Y:S02]  /*0070*/  SHF.R.S32.HI R6, RZ, 0x15, R13 ;  /* 0x00000015ff067819 */ /* 0x008fe4000001140d */
[----:B------:R-:W-:Y:S02]  /*0080*/  LOP3.LUT R0, R0, 0x1fc, RZ, 0xc0, !PT ;  /* 0x000001fc00007812 */ /* 0x000fe400078ec0ff */
[----:B------:R-:W-:Y:S02]  /*0090*/  SGXT R6, R6, 0x1 ;  /* 0x000000010606781a */ /* 0x000fe40000000200 */
[----:B------:R-:W-:-:S04]  /*00a0*/  LEA R13, R13, R0, 0xa ;  /* 0x000000000d0d7211 */ /* 0x000fc800078e50ff */
[----:B------:R-:W-:Y:S01]  /*00b0*/  LEA.HI R6, R6, R13, RZ, 0xc ;  /* 0x0000000d06067211 */ /* 0x000fe200078f60ff */
[----:B--2---:R-:W-:-:S03]  /*00c0*/  IMAD.WIDE R2, R13, 0x4, R2 ;  /* 0x000000040d027825 */ /* 0x004fc600078e0202 */
[----:B------:R-:W-:Y:S02]  /*00d0*/  SHF.R.S32.HI R0, RZ, 0xc, R6 ;  /* 0x0000000cff007819 */ /* 0x000fe40000011406 */
[----:B------:R-:W2:Y:S02]  /*00e0*/  LDG.E.128 R8, desc[UR4][R2.64] ;  /* 0x0000000402087981 */ /* 0x000ea4000c1e1d00 */
[----:B------:R-:W-:-:S04]  /*00f0*/  LEA.HI R7, R0, R0, RZ, 0x4 ;  /* 0x0000000000077211 */ /* 0x000fc800078f20ff */
[----:B------:R-:W-:-:S04]  /*0100*/  LOP3.LUT R7, R7, 0xfffffff0, RZ, 0xc0, !PT ;  /* 0xfffffff007077812 */ /* 0x000fc800078ec0ff */
[----:B------:R-:W-:-:S05]  /*0110*/  IADD3 R7, R0, -R7, RZ ;  /* 0x8000000700077210 */ /* 0x000fca0007ffe0ff */
[----:B----4-:R-:W-:Y:S01]  /*0120*/  IMAD.WIDE R14, R7, 0x4, R4 ;  /* 0x00000004070e7825 */ /* 0x010fe200078e0204 */
[----:B------:R-:W-:-:S04]  /*0130*/  IADD3 R6, R6, 0x200, RZ ;  /* 0x0000020006067810 */ /* 0x000fc80007ffe0ff */
[----:B------:R-:W2:Y:S01]  /*0140*/  LDG.E.EL R12, desc[UR4][R14.64] ;  /* 0x000000040e0c7981 */ /* 0x000ea2000c2e1900 */
[----:B------:R-:W-:-:S04]  /*0150*/  SHF.R.S32.HI R6, RZ, 0xc, R6 ;  /* 0x0000000cff067819 */ /* 0x000fc80000011406 */
[----:B------:R-:W-:-:S04]  /*0160*/  LEA.HI R0, R6, R6, RZ, 0x4 ;  /* 0x0000000606007211 */ /* 0x000fc800078f20ff */
[----:B------:R-:W-:-:S04]  /*0170*/  LOP3.LUT R7, R0, 0xfffffff0, RZ, 0xc0, !PT ;  /* 0xfffffff000077812 */ /* 0x000fc800078ec0ff */
[----:B------:R-:W-:-:S05]  /*0180*/  IADD3 R7, R6, -R7, RZ ;  /* 0x8000000706077210 */ /* 0x000fca0007ffe0ff */
[----:B------:R-:W-:Y:S02]  /*0190*/  IMAD.WIDE R16, R7, 0x4, R4 ;  /* 0x0000000407107825 */ /* 0x000fe400078e0204 */
[----:B------:R-:W3:Y:S04]  /*01a0*/  LDG.E.128 R4, desc[UR4][R2.64+0x800] ;  /* 0x0008000402047981 */ /* 0x000ee8000c1e1d00 */
[----:B------:R-:W3:Y:S01]  /*01b0*/  LDG.E.EL R0, desc[UR4][R16.64] ;  /* 0x0000000410007981 */ /* 0x000ee2000c2e1900 */
[----:B--2---:R-:W-:-:S04]  /*01c0*/  FADD R8, R8, R12 ;  /* 0x0000000c08087221 */ /* 0x004fc80000000000 */
[----:B------:R-:W-:Y:S01]  /*01d0*/  FADD R18, RZ, -R8 ;  /* 0x80000008ff127221 */ /* 0x000fe20000000000 */
[----:B------:R-:W-:-:S03]  /*01e0*/  FADD R9, R9, R12 ;  /* 0x0000000c09097221 */ /* 0x000fc60000000000 */
[----:B------:R-:W-:Y:S01]  /*01f0*/  FMUL R18, R18, 1.4426950216293334961 ;  /* 0x3fb8aa3b12127820 */ /* 0x000fe20000400000 */
[----:B------:R-:W-:-:S04]  /*0200*/  FADD R14, RZ, -R9 ;  /* 0x80000009ff0e7221 */ /* 0x000fc80000000000 */
[----:B------:R-:W-:Y:S01]  /*0210*/  FSETP.GEU.AND P4, PT, R18, -126, PT ;  /* 0xc2fc00001200780b */ /* 0x000fe20003f8e000 */
[----:B------:R-:W-:Y:S01]  /*0220*/  FMUL R19, R14, 1.4426950216293334961 ;  /* 0x3fb8aa3b0e137820 */ /* 0x000fe20000400000 */
[----:B------:R-:W-:-:S04]  /*0230*/  FADD R10, R10, R12 ;  /* 0x0000000c0a0a7221 */ /* 0x000fc80000000000 */
[----:B------:R-:W-:Y:S01]  /*0240*/  FSETP.GEU.AND P1, PT, R19, -126, PT ;  /* 0xc2fc00001300780b */ /* 0x000fe20003f2e000 */
[----:B------:R-:W-:Y:S01]  /*0250*/  FADD R14, RZ, -R10 ;  /* 0x8000000aff0e7221 */ /* 0x000fe20000000000 */
[----:B------:R-:W-:Y:S01]  /*0260*/  FADD R11, R11, R12 ;  /* 0x0000000c0b0b7221 */ /* 0x000fe20000000000 */
[----:B---3--:R-:W-:-:S04]  /*0270*/  FADD R6, R6, R0 ;  /* 0x0000000006067221 */ /* 0x008fc80000000000 */
[----:B------:R-:W-:Y:S01]  /*0280*/  @!P4 FMUL R18, R18, 0.5 ;  /* 0x3f0000001212c820 */ /* 0x000fe20000400000 */
[----:B------:R-:W-:Y:S01]  /*0290*/  FMUL R20, R14, 1.4426950216293334961 ;  /* 0x3fb8aa3b0e147820 */ /* 0x000fe20000400000 */
[----:B------:R-:W-:Y:S02]  /*02a0*/  FADD R5, R5, R0 ;  /* 0x0000000005057221 */ /* 0x000fe40000000000 */
[----:B------:R1:W2:Y:S01]  /*02b0*/  MUFU.EX2 R12, R18 ;  /* 0x00000012000c7308 */ /* 0x0002a20000000800 */
[----:B------:R-:W-:Y:S01]  /*02c0*/  FADD R17, RZ, -R6 ;  /* 0x80000006ff117221 */ /* 0x000fe20000000000 */
[----:B------:R-:W-:Y:S01]  /*02d0*/  FADD R14, RZ, -R11 ;  /* 0x8000000bff0e7221 */ /* 0x000fe20000000000 */
[--C-:B------:R-:W-:Y:S01]  /*02e0*/  FADD R7, R7, R0.reuse ;  /* 0x0000000007077221 */ /* 0x100fe20000000000 */
[----:B------:R-:W-:Y:S01]  /*02f0*/  FADD R4, R4, R0 ;  /* 0x0000000004047221 */ /* 0x000fe20000000000 */
[----:B------:R-:W-:Y:S01]  /*0300*/  @!P1 FMUL R19, R19, 0.5 ;  /* 0x3f00000013139820 */ /* 0x000fe20000400000 */
[----:B------:R-:W-:Y:S01]  /*0310*/  FADD R16, RZ, -R5 ;  /* 0x80000005ff107221 */ /* 0x000fe20000000000 */
[----:B------:R-:W-:Y:S01]  /*0320*/  FMUL R17, R17, 1.4426950216293334961 ;  /* 0x3fb8aa3b11117820 */ /* 0x000fe20000400000 */
[----:B------:R-:W-:Y:S01]  /*0330*/  FMUL R21, R14, 1.4426950216293334961 ;  /* 0x3fb8aa3b0e157820 */ /* 0x000fe20000400000 */
[----:B------:R-:W-:Y:S01]  /*0340*/  FADD R0, RZ, -R7 ;  /* 0x80000007ff007221 */ /* 0x000fe20000000000 */
[----:B------:R-:W-:Y:S01]  /*0350*/  FADD R15, RZ, -R4 ;  /* 0x80000004ff0f7221 */ /* 0x000fe20000000000 */
[----:B------:R-:W-:Y:S01]  /*0360*/  FSETP.GEU.AND P0, PT, R20, -126, PT ;  /* 0xc2fc00001400780b */ /* 0x000fe20003f0e000 */
[----:B------:R3:W4:Y:S01]  /*0370*/  MUFU.EX2 R14, R19 ;  /* 0x00000013000e7308 */ /* 0x0007220000000800 */
[----:B-1----:R-:W-:Y:S01]  /*0380*/  FMUL R18, R16, 1.4426950216293334961 ;  /* 0x3fb8aa3b10127820 */ /* 0x002fe20000400000 */
[----:B------:R-:W-:Y:S01]  /*0390*/  FSETP.GEU.AND P3, PT, R17, -126, PT ;  /* 0xc2fc00001100780b */ /* 0x000fe20003f6e000 */
[----:B------:R-:W-:Y:S01]  /*03a0*/  FMUL R22, R15, 1.4426950216293334961 ;  /* 0x3fb8aa3b0f167820 */ /* 0x000fe20000400000 */
[----:B------:R-:W-:Y:S01]  /*03b0*/  FSETP.GEU.AND P2, PT, R21, -126, PT ;  /* 0xc2fc00001500780b */ /* 0x000fe20003f4e000 */
[----:B--2---:R-:W-:Y:S01]  /*03c0*/  @!P4 FMUL R12, R12, R12 ;  /* 0x0000000c0c0cc220 */ /* 0x004fe20000400000 */
[----:B---3--:R-:W-:Y:S01]  /*03d0*/  FMUL R19, R0, 1.4426950216293334961 ;  /* 0x3fb8aa3b00137820 */ /* 0x008fe20000400000 */
[----:B------:R-:W-:-:S02]  /*03e0*/  FSETP.GEU.AND P5, PT, R18, -126, PT ;  /* 0xc2fc00001200780b */ /* 0x000fc40003fae000 */
[----:B------:R-:W-:Y:S02]  /*03f0*/  FSETP.GEU.AND P6, PT, R22, -126, PT ;  /* 0xc2fc00001600780b */ /* 0x000fe40003fce000 */
[----:B------:R-:W-:Y:S01]  /*0400*/  FSETP.GEU.AND P4, PT, R19, -126, PT ;  /* 0xc2fc00001300780b */ /* 0x000fe20003f8e000 */
[----:B------:R-:W-:-:S03]  /*0410*/  @!P0 FMUL R20, R20, 0.5 ;  /* 0x3f00000014148820 */ /* 0x000fc60000400000 */
[----:B------:R-:W-:Y:S02]  /*0420*/  @!P3 FMUL R17, R17, 0.5 ;  /* 0x3f0000001111b820 */ /* 0x000fe40000400000 */
[----:B------:R-:W-:Y:S01]  /*0430*/  @!P2 FMUL R21, R21, 0.5 ;  /* 0x3f0000001515a820 */ /* 0x000fe20000400000 */
[----:B------:R-:W1:Y:S01]  /*0440*/  MUFU.EX2 R15, R20 ;  /* 0x00000014000f7308 */ /* 0x000e620000000800 */
[----:B------:R-:W-:Y:S01]  /*0450*/  FADD R12, R12, 1 ;  /* 0x3f8000000c0c7421 */ /* 0x000fe20000000000 */
[----:B------:R-:W-:Y:S02]  /*0460*/  @!P5 FMUL R18, R18, 0.5 ;  /* 0x3f0000001212d820 */ /* 0x000fe40000400000 */
[----:B------:R-:W-:-:S04]  /*0470*/  @!P6 FMUL R22, R22, 0.5 ;  /* 0x3f0000001616e820 */ /* 0x000fc80000400000 */
[----:B------:R-:W2:Y:S01]  /*0480*/  MUFU.EX2 R0, R17 ;  /* 0x0000001100007308 */ /* 0x000ea20000000800 */
[----:B------:R-:W-:Y:S01]  /*0490*/  @!P4 FMUL R19, R19, 0.5 ;  /* 0x3f0000001313c820 */ /* 0x000fe20000400000 */
[----:B----4-:R-:W-:-:S06]  /*04a0*/  @!P1 FMUL R14, R14, R14 ;  /* 0x0000000e0e0e9220 */ /* 0x010fcc0000400000 */
[----:B------:R-:W3:Y:S01]  /*04b0*/  MUFU.EX2 R16, R21 ;  /* 0x0000001500107308 */ /* 0x000ee20000000800 */
[----:B------:R-:W-:-:S07]  /*04c0*/  FSETP.GT.AND P1, PT, R12, 8.50705917302346158658e+37, PT ;  /* 0x7e8000000c00780b */ /* 0x000fce0003f24000 */
[----:B------:R-:W4:Y:S01]  /*04d0*/  MUFU.EX2 R18, R18 ;  /* 0x0000001200127308 */ /* 0x000f220000000800 */
[----:B-1----:R-:W-:-:S07]  /*04e0*/  @!P0 FMUL R15, R15, R15 ;  /* 0x0000000f0f0f8220 */ /* 0x002fce0000400000 */
[----:B------:R-:W1:Y:S01]  /*04f0*/  MUFU.EX2 R19, R19 ;  /* 0x0000001300137308 */ /* 0x000e620000000800 */
[----:B--2---:R-:W-:-:S07]  /*0500*/  @!P3 FMUL R0, R0, R0 ;  /* 0x000000000000b220 */ /* 0x004fce0000400000 */
[----:B------:R-:W2:Y:S01]  /*0510*/  MUFU.EX2 R22, R22 ;  /* 0x0000001600167308 */ /* 0x000ea20000000800 */
[----:B---3--:R-:W-:Y:S01]  /*0520*/  @!P2 FMUL R16, R16, R16 ;  /* 0x000000101010a220 */ /* 0x008fe20000400000 */
[----:B------:R-:W-:Y:S01]  /*0530*/  FADD R20, R15, 1 ;  /* 0x3f8000000f147421 */ /* 0x000fe20000000000 */
[----:B------:R-:W-:Y:S01]  /*0540*/  FADD R14, R14, 1 ;  /* 0x3f8000000e0e7421 */ /* 0x000fe20000000000 */
[----:B------:R-:W-:Y:S01]  /*0550*/  FADD R23, R0, 1 ;  /* 0x3f80000000177421 */ /* 0x000fe20000000000 */
[----:B------:R-:W-:Y:S01]  /*0560*/  FADD R16, R16, 1 ;  /* 0x3f80000010107421 */ /* 0x000fe20000000000 */
[----:B------:R-:W-:Y:S01]  /*0570*/  HFMA2.MMA R0, -RZ, RZ, 1.625, 0 ;  /* 0x3e800000ff007435 */ /* 0x000fe200000001ff */
[----:B------:R-:W-:Y:S01]  /*0580*/  @P1 FMUL R12, R12, 0.25 ;  /* 0x3e8000000c0c1820 */ /* 0x000fe20000400000 */
[----:B----4-:R-:W-:Y:S01]  /*0590*/  @!P5 FMUL R18, R18, R18 ;  /* 0x000000121212d220 */ /* 0x010fe20000400000 */
[----:B------:R-:W-:Y:S01]  /*05a0*/  FSETP.GT.AND P2, PT, R20, 8.50705917302346158658e+37, PT ;  /* 0x7e8000001400780b */ /* 0x000fe20003f44000 */
[----:B-1----:R-:W-:Y:S01]  /*05b0*/  @!P4 FMUL R19, R19, R19 ;  /* 0x000000131313c220 */ /* 0x002fe20000400000 */
[----:B------:R-:W-:Y:S01]  /*05c0*/  FSETP.GT.AND P0, PT, R14, 8.50705917302346158658e+37, PT ;  /* 0x7e8000000e00780b */ /* 0x000fe20003f04000 */
[----:B------:R1:W3:Y:S01]  /*05d0*/  MUFU.RCP R15, R12 ;  /* 0x0000000c000f7308 */ /* 0x0002e20000001000 */
[----:B------:R-:W-:Y:S01]  /*05e0*/  FADD R18, R18, 1 ;  /* 0x3f80000012127421 */ /* 0x000fe20000000000 */
[----:B--2---:R-:W-:Y:S01]  /*05f0*/  @!P6 FMUL R22, R22, R22 ;  /* 0x000000161616e220 */ /* 0x004fe20000400000 */
[----:B------:R-:W-:-:S03]  /*0600*/  FSETP.GT.AND P6, PT, R16, 8.50705917302346158658e+37, PT ;  /* 0x7e8000001000780b */ /* 0x000fc60003fc4000 */
[----:B------:R-:W-:Y:S01]  /*0610*/  FADD R22, R22, 1 ;  /* 0x3f80000016167421 */ /* 0x000fe20000000000 */
[----:B-1----:R-:W-:Y:S01]  /*0620*/  FADD R12, R19, 1 ;  /* 0x3f800000130c7421 */ /* 0x002fe20000000000 */
[----:B------:R-:W-:Y:S02]  /*0630*/  FSETP.GT.AND P4, PT, R18, 8.50705917302346158658e+37, PT ;  /* 0x7e8000001200780b */ /* 0x000fe40003f84000 */
[----:B------:R-:W-:Y:S02]  /*0640*/  FSEL R24, R0, 1, P1 ;  /* 0x3f80000000187808 */ /* 0x000fe40000800000 */
[----:B------:R-:W-:Y:S02]  /*0650*/  FSETP.GT.AND P3, PT, R23, 8.50705917302346158658e+37, PT ;  /* 0x7e8000001700780b */ /* 0x000fe40003f64000 */
[----:B------:R-:W-:Y:S02]  /*0660*/  FSETP.GT.AND P1, PT, R12, 8.50705917302346158658e+37, PT ;  /* 0x7e8000000c00780b */ /* 0x000fe40003f24000 */
[----:B------:R-:W-:Y:S01]  /*0670*/  FSETP.GT.AND P5, PT, R22, 8.50705917302346158658e+37, PT ;  /* 0x7e8000001600780b */ /* 0x000fe20003fa4000 */
[----:B------:R-:W-:Y:S01]  /*0680*/  @P2 FMUL R20, R20, 0.25 ;  /* 0x3e80000014142820 */ /* 0x000fe20000400000 */
[----:B------:R-:W-:Y:S01]  /*0690*/  @P0 FMUL R14, R14, 0.25 ;  /* 0x3e8000000e0e0820 */ /* 0x000fe20000400000 */
[----:B------:R-:W-:-:S02]  /*06a0*/  @P6 FMUL R16, R16, 0.25 ;  /* 0x3e80000010106820 */ /* 0x000fc40000400000 */
[----:B------:R1:W-:Y:S01]  /*06b0*/  MUFU.RCP R17, R20 ;  /* 0x0000001400117308 */ /* 0x0003e20000001000 */
[----:B------:R-:W-:-:S03]  /*06c0*/  @P4 FMUL R18, R18, 0.25 ;  /* 0x3e80000012124820 */ /* 0x000fc60000400000 */
[----:B------:R-:W-:Y:S02]  /*06d0*/  @P3 FMUL R23, R23, 0.25 ;  /* 0x3e80000017173820 */ /* 0x000fe40000400000 */
[----:B------:R-:W-:Y:S01]  /*06e0*/  @P1 FMUL R12, R12, 0.25 ;  /* 0x3e8000000c0c1820 */ /* 0x000fe20000400000 */
[----:B-1----:R-:W1:Y:S01]  /*06f0*/  LDC.64 R20, c[0x0][0x220] ;  /* 0x00008800ff147b82 */ /* 0x002e620000000a00 */
[----:B------:R-:W2:Y:S01]  /*0700*/  MUFU.RCP R14, R14 ;  /* 0x0000000e000e7308 */ /* 0x000ea20000001000 */
[----:B------:R-:W-:-:S07]  /*0710*/  @P5 FMUL R22, R22, 0.25 ;  /* 0x3e80000016165820 */ /* 0x000fce0000400000 */
[----:B------:R-:W4:Y:S01]  /*0720*/  MUFU.RCP R16, R16 ;  /* 0x0000001000107308 */ /* 0x000f220000001000 */
[----:B---3--:R-:W-:Y:S01]  /*0730*/  FMUL R15, R15, R24 ;  /* 0x000000180f0f7220 */ /* 0x008fe20000400000 */
[----:B------:R-:W-:-:S06]  /*0740*/  FSEL R25, R0, 1, P0 ;  /* 0x3f80000000197808 */ /* 0x000fcc0000000000 */
[----:B------:R3:W5:Y:S01]  /*0750*/  MUFU.RCP R19, R22 ;  /* 0x0000001600137308 */ /* 0x0007620000001000 */
[C---:B------:R-:W-:Y:S02]  /*0760*/  FSEL R24, R0.reuse, 1, P2 ;  /* 0x3f80000000187808 */ /* 0x040fe40001000000 */
[----:B------:R-:W-:-:S05]  /*0770*/  FSEL R27, R0, 1, P6 ;  /* 0x3f800000001b7808 */ /* 0x000fca0003000000 */
[----:B------:R-:W1:Y:S08]  /*0780*/  MUFU.RCP R18, R18 ;  /* 0x0000001200127308 */ /* 0x000e700000001000 */
[----:B------:R-:W1:Y:S08]  /*0790*/  MUFU.RCP R23, R23 ;  /* 0x0000001700177308 */ /* 0x000e700000001000 */
[----:B------:R-:W1:Y:S01]  /*07a0*/  MUFU.RCP R12, R12 ;  /* 0x0000000c000c7308 */ /* 0x000e620000001000 */
[----:B--2---:R-:W-:Y:S01]  /*07b0*/  FMUL R14, R14, R25 ;  /* 0x000000190e0e7220 */ /* 0x004fe20000400000 */
[----:B------:R-:W-:Y:S01]  /*07c0*/  FMUL R17, R17, R24 ;  /* 0x0000001811117220 */ /* 0x000fe20000400000 */
[----:B----4-:R-:W-:Y:S01]  /*07d0*/  FMUL R16, R16, R27 ;  /* 0x0000001b10107220 */ /* 0x010fe20000400000 */
[----:B---3--:R-:W-:-:S02]  /*07e0*/  FSEL R22, R0, 1, P5 ;  /* 0x3f80000000167808 */ /* 0x008fc40002800000 */
[C---:B------:R-:W-:Y:S02]  /*07f0*/  FSEL R25, R0.reuse, 1, P4 ;  /* 0x3f80000000197808 */ /* 0x040fe40002000000 */
[C---:B------:R-:W-:Y:S02]  /*0800*/  FSEL R24, R0.reuse, 1, P3 ;  /* 0x3f80000000187808 */ /* 0x040fe40001800000 */
[----:B------:R-:W-:Y:S01]  /*0810*/  FSEL R27, R0, 1, P1 ;  /* 0x3f800000001b7808 */ /* 0x000fe20000800000 */
[----:B-----5:R-:W-:Y:S01]  /*0820*/  FMUL R19, R19, R22 ;  /* 0x0000001613137220 */ /* 0x020fe20000400000 */
[----:B01----:R-:W-:Y:S01]  /*0830*/  FMUL R18, R18, R25 ;  /* 0x0000001912127220 */ /* 0x003fe20000400000 */
[----:B------:R-:W-:Y:S01]  /*0840*/  FMUL R23, R23, R24 ;  /* 0x0000001817177220 */ /* 0x000fe20000400000 */
[----:B------:R-:W-:-:S04]  /*0850*/  IMAD.WIDE R20, R13, 0x4, R20 ;  /* 0x000000040d147825 */ /* 0x000fc800078e0214 */
[----:B------:R-:W-:Y:S01]  /*0860*/  FMUL R0, R12, R27 ;  /* 0x0000001b0c007220 */ /* 0x000fe20000400000 */
        /* <DEDUP_REMOVED lines=8> */
[----:B------:R-:W-:Y:S04]  /*08f0*/  STG.E.128 desc[UR4][R2.64], R8 ;  /* 0x0000000802007986 */ /* 0x000fe8000c101d04 */
[----:B------:R-:W-:Y:S04]  /*0900*/  STG.E.128 desc[UR4][R2.64+0x800], R4 ;  /* 0x0008000402007986 */ /* 0x000fe8000c101d04 */
[----:B------:R-:W-:Y:S04]  /*0910*/  STG.E.128 desc[UR4][R20.64], R12 ;  /* 0x0000000c14007986 */ /* 0x000fe8000c101d04 */
[----:B------:R-:W-:Y:S01]  /*0920*/  STG.E.128 desc[UR4][R20.64+0x800], R16 ;  /* 0x0008001014007986 */ /* 0x000fe2000c101d04 */
[----:B------:R-:W-:Y:S05]  /*0930*/  EXIT ;  /* 0x000000000000794d */ /* 0x000fea0003800000 */
.L_x_0:
[----:B------:R-:W-:-:S00]  /*0940*/  BRA `(.L_x_0) ;  /* 0xfffffffc00fc7947 */ /* 0x000fc0000383ffff */
[----:B------:R-:W-:-:S00]  /*0950*/  NOP ;  /* 0x0000000000007918 */ /* 0x000fc00000000000 */
        /* <DEDUP_REMOVED lines=10> */
.L_x_1:


//--------------------- .nv.constant0.triton_poi_fused_convolution_silu_0 --------------------------
	.section	.nv.constant0.triton_poi_fused_convolution_silu_0,"a",@progbits
	.sectionflags	@""
	.align	4
.nv.constant0.triton_poi_fused_convolution_silu_0:
	.zero		556
